//
// Generated by NVIDIA NVVM Compiler
//
// Compiler Build ID: CL-36424714
// Cuda compilation tools, release 13.0, V13.0.88
// Based on NVVM 20.0.0
//

.version 9.0
.target sm_100
.address_size 64

	// .globl	_Z9max_flopsIiEvPjS0_PT_S2_

.visible .entry _Z9max_flopsIiEvPjS0_PT_S2_(
	.param .u64 .ptr .align 1 _Z9max_flopsIiEvPjS0_PT_S2__param_0,
	.param .u64 .ptr .align 1 _Z9max_flopsIiEvPjS0_PT_S2__param_1,
	.param .u64 .ptr .align 1 _Z9max_flopsIiEvPjS0_PT_S2__param_2,
	.param .u64 .ptr .align 1 _Z9max_flopsIiEvPjS0_PT_S2__param_3
)
{
	.reg .b32 	%r<22>;
	.reg .b64 	%rd<14>;

	ld.param.u64 	%rd1, [_Z9max_flopsIiEvPjS0_PT_S2__param_0];
	ld.param.u64 	%rd2, [_Z9max_flopsIiEvPjS0_PT_S2__param_1];
	ld.param.u64 	%rd3, [_Z9max_flopsIiEvPjS0_PT_S2__param_2];
	ld.param.u64 	%rd4, [_Z9max_flopsIiEvPjS0_PT_S2__param_3];
	cvta.to.global.u64 	%rd5, %rd3;
	mov.u32 	%r3, %ctaid.x;
	mov.u32 	%r4, %ntid.x;
	mov.u32 	%r5, %tid.x;
	mad.lo.s32 	%r6, %r3, %r4, %r5;
	// begin inline asm
	bar.sync 0;
	// end inline asm
	// begin inline asm
	mov.u32 %r1, %clock;
	// end inline asm
	mul.wide.s32 	%rd6, %r6, 4;
	add.s64 	%rd7, %rd5, %rd6;
	atom.global.add.u32 	%r7, [%rd7], 10;
	atom.global.add.u32 	%r8, [%rd7+655360], 10;
	atom.global.add.u32 	%r9, [%rd7+1310720], 10;
	atom.global.add.u32 	%r10, [%rd7+1966080], 10;
	atom.global.add.u32 	%r11, [%rd7+2621440], 10;
	atom.global.add.u32 	%r12, [%rd7+3276800], 10;
	atom.global.add.u32 	%r13, [%rd7+3932160], 10;
	atom.global.add.u32 	%r14, [%rd7+4587520], 10;
	cvta.to.global.u64 	%rd8, %rd1;
	cvta.to.global.u64 	%rd9, %rd2;
	cvta.to.global.u64 	%rd10, %rd4;
	// begin inline asm
	bar.sync 0;
	// end inline asm
	// begin inline asm
	mov.u32 %r2, %clock;
	// end inline asm
	add.s64 	%rd11, %rd8, %rd6;
	st.global.u32 	[%rd11], %r1;
	add.s64 	%rd12, %rd9, %rd6;
	st.global.u32 	[%rd12], %r2;
	add.s32 	%r15, %r10, %r11;
	add.s32 	%r16, %r15, %r9;
	add.s32 	%r17, %r16, %r8;
	add.s32 	%r18, %r17, %r7;
	add.s32 	%r19, %r18, %r12;
	add.s32 	%r20, %r19, %r13;
	add.s32 	%r21, %r20, %r14;
	add.s64 	%rd13, %rd10, %rd6;
	st.global.u32 	[%rd13], %r21;
	ret;

}


// ===== COMPILED SASS (sm_100) =====

	.target	sm_100

	.elftype	@"ET_EXEC"


//--------------------- .note.nv.tkinfo           --------------------------
	.section	.note.nv.tkinfo,"",@"SHT_NOTE"
	.sectionflags	@"SHF_NOTE_NV_TKINFO"
	.tkinfo
        /*0018*/ 	.word	0x00000002
        /*0030*/ 	.string	""
        /*0030*/ 	.string	"ptxas"
        /*0030*/ 	.string	"Cuda compilation tools, release 13.0, V13.0.88"
        /*0030*/ 	.string	"Build cuda_13.0.r13.0/compiler.36424714_0"
        /*0030*/ 	.string	"-arch sm_100 -m 64 "



//--------------------- .note.nv.cuinfo           --------------------------
	.section	.note.nv.cuinfo,"",@"SHT_NOTE"
	.sectionflags	@"SHF_NOTE_NV_CUINFO"
        /*0018*/ 	.short	0x0002
        /*001a*/ 	.short	0x0064
        /*001c*/ 	.short	0x0082
	.zero		2


//--------------------- .nv.info                  --------------------------
	.section	.nv.info,"",@"SHT_CUDA_INFO"
	.align	4


	//----- nvinfo : EIATTR_REGCOUNT
	.align		4
        /*0000*/ 	.byte	0x04, 0x2f
        /*0002*/ 	.short	(.L_1 - .L_0)
	.align		4
.L_0:
        /*0004*/ 	.word	index@(_Z9max_flopsIiEvPjS0_PT_S2_)
        /*0008*/ 	.word	0x00000014


	//----- nvinfo : EIATTR_FRAME_SIZE
	.align		4
.L_1:
        /*000c*/ 	.byte	0x04, 0x11
        /*000e*/ 	.short	(.L_3 - .L_2)
	.align		4
.L_2:
        /*0010*/ 	.word	index@(_Z9max_flopsIiEvPjS0_PT_S2_)
        /*0014*/ 	.word	0x00000000


	//----- nvinfo : EIATTR_MIN_STACK_SIZE
	.align		4
.L_3:
        /*0018*/ 	.byte	0x04, 0x12
        /*001a*/ 	.short	(.L_5 - .L_4)
	.align		4
.L_4:
        /*001c*/ 	.word	index@(_Z9max_flopsIiEvPjS0_PT_S2_)
        /*0020*/ 	.word	0x00000000
.L_5:


//--------------------- .nv.compat                --------------------------
	.section	.nv.compat,"",@"SHT_CUDA_COMPAT_INFO"
	.align	4
        /*0000*/ 	.byte	0x02, 0x09, 0x00, 0x00, 0x02, 0x02, 0x01, 0x00, 0x02, 0x05, 0x05, 0x00, 0x03, 0x07, 0x01, 0x01
        /*0010*/ 	.byte	0x02, 0x03, 0x00, 0x00, 0x02, 0x06, 0x01, 0x00, 0x04, 0x0b, 0x08, 0x00, 0x09, 0x00, 0x00, 0x00
        /*0020*/ 	.byte	0x00, 0x00, 0x00, 0x00


//--------------------- .nv.info._Z9max_flopsIiEvPjS0_PT_S2_ --------------------------
	.section	.nv.info._Z9max_flopsIiEvPjS0_PT_S2_,"",@"SHT_CUDA_INFO"
	.sectionflags	@""
	.align	4


	//----- nvinfo : EIATTR_CUDA_API_VERSION
	.align		4
        /*0000*/ 	.byte	0x04, 0x37
        /*0002*/ 	.short	(.L_7 - .L_6)
.L_6:
        /*0004*/ 	.word	0x00000082


	//----- nvinfo : EIATTR_KPARAM_INFO
	.align		4
.L_7:
        /*0008*/ 	.byte	0x04, 0x17
        /*000a*/ 	.short	(.L_9 - .L_8)
.L_8:
        /*000c*/ 	.word	0x00000000
        /*0010*/ 	.short	0x0003
        /*0012*/ 	.short	0x0018
        /*0014*/ 	.byte	0x00, 0xf5, 0x21, 0x00


	//----- nvinfo : EIATTR_KPARAM_INFO
	.align		4
.L_9:
        /*0018*/ 	.byte	0x04, 0x17
        /*001a*/ 	.short	(.L_11 - .L_10)
.L_10:
        /*001c*/ 	.word	0x00000000
        /*0020*/ 	.short	0x0002
        /*0022*/ 	.short	0x0010
        /*0024*/ 	.byte	0x00, 0xf5, 0x21, 0x00


	//----- nvinfo : EIATTR_KPARAM_INFO
	.align		4
.L_11:
        /*0028*/ 	.byte	0x04, 0x17
        /*002a*/ 	.short	(.L_13 - .L_12)
.L_12:
        /*002c*/ 	.word	0x00000000
        /*0030*/ 	.short	0x0001
        /*0032*/ 	.short	0x0008
        /*0034*/ 	.byte	0x00, 0xf5, 0x21, 0x00


	//----- nvinfo : EIATTR_KPARAM_INFO
	.align		4
.L_13:
        /*0038*/ 	.byte	0x04, 0x17
        /*003a*/ 	.short	(.L_15 - .L_14)
.L_14:
        /*003c*/ 	.word	0x00000000
        /*0040*/ 	.short	0x0000
        /*0042*/ 	.short	0x0000
        /*0044*/ 	.byte	0x00, 0xf5, 0x21, 0x00


	//----- nvinfo : EIATTR_SPARSE_MMA_MASK
	.align		4
.L_15:
        /*0048*/ 	.byte	0x03, 0x50
        /*004a*/ 	.short	0x0000


	//----- nvinfo : EIATTR_MAXREG_COUNT
	.align		4
        /*004c*/ 	.byte	0x03, 0x1b
        /*004e*/ 	.short	0x00ff


	//----- nvinfo : EIATTR_NUM_BARRIERS
	.align		4
        /*0050*/ 	.byte	0x02, 0x4c
        /*0052*/ 	.byte	0x01
	.zero		1


	//----- nvinfo : EIATTR_MERCURY_ISA_VERSION
	.align		4
        /*0054*/ 	.byte	0x03, 0x5f
        /*0056*/ 	.short	0x0101


	//----- nvinfo : EIATTR_VRC_CTA_INIT_COUNT
	.align		4
        /*0058*/ 	.byte	0x02, 0x4a
	.zero		1
	.zero		1


	//----- nvinfo : EIATTR_EXIT_INSTR_OFFSETS
	.align		4
        /*005c*/ 	.byte	0x04, 0x1c
        /*005e*/ 	.short	(.L_17 - .L_16)


	//   ....[0]....
.L_16:
        /*0060*/ 	.word	0x00000240


	//----- nvinfo : EIATTR_CBANK_PARAM_SIZE
	.align		4
.L_17:
        /*0064*/ 	.byte	0x03, 0x19
        /*0066*/ 	.short	0x0020


	//----- nvinfo : EIATTR_PARAM_CBANK
	.align		4
        /*0068*/ 	.byte	0x04, 0x0a
        /*006a*/ 	.short	(.L_19 - .L_18)
	.align		4
.L_18:
        /*006c*/ 	.word	index@(.nv.constant0._Z9max_flopsIiEvPjS0_PT_S2_)
        /*0070*/ 	.short	0x0380
        /*0072*/ 	.short	0x0020


	//----- nvinfo : EIATTR_SW_WAR
	.align		4
.L_19:
        /*0074*/ 	.byte	0x04, 0x36
        /*0076*/ 	.short	(.L_21 - .L_20)
.L_20:
        /*0078*/ 	.word	0x00000008
.L_21:


//--------------------- .nv.callgraph             --------------------------
	.section	.nv.callgraph,"",@"SHT_CUDA_CALLGRAPH"
	.align	4
	.sectionentsize	8
	.align		4
        /*0000*/ 	.word	0x00000000
	.align		4
        /*0004*/ 	.word	0xffffffff
	.align		4
        /*0008*/ 	.word	0x00000000
	.align		4
        /*000c*/ 	.word	0xfffffffe
	.align		4
        /*0010*/ 	.word	0x00000000
	.align		4
        /*0014*/ 	.word	0xfffffffd
	.align		4
        /*0018*/ 	.word	0x00000000
	.align		4
        /*001c*/ 	.word	0xfffffffc


//--------------------- .text._Z9max_flopsIiEvPjS0_PT_S2_ --------------------------
	.section	.text._Z9max_flopsIiEvPjS0_PT_S2_,"ax",@progbits
	.align	128
        .global         _Z9max_flopsIiEvPjS0_PT_S2_
        .type           _Z9max_flopsIiEvPjS0_PT_S2_,@function
        .size           _Z9max_flopsIiEvPjS0_PT_S2_,(.L_x_1 - _Z9max_flopsIiEvPjS0_PT_S2_)
        .other          _Z9max_flopsIiEvPjS0_PT_S2_,@"STO_CUDA_ENTRY STV_DEFAULT"
_Z9max_flopsIiEvPjS0_PT_S2_:
.text._Z9max_flopsIiEvPjS0_PT_S2_:
[----:B------:R-:W-:Y:S01]  /*0000*/  LDC R1, c[0x0][0x37c] ;  /* 0x0000df00ff017b82 */ /* 0x000fe20000000800 */
[----:B------:R-:W0:Y:S07]  /*0010*/  S2R R0, SR_TID.X ;  /* 0x0000000000007919 */ /* 0x000e2e0000002100 */
[----:B------:R-:W0:Y:S01]  /*0020*/  S2UR UR6, SR_CTAID.X ;  /* 0x00000000000679c3 */ /* 0x000e220000002500 */
[----:B------:R-:W1:Y:S07]  /*0030*/  LDCU.64 UR4, c[0x0][0x358] ;  /* 0x00006b00ff0477ac */ /* 0x000e6e0008000a00 */
[----:B------:R-:W-:Y:S08]  /*0040*/  BAR.SYNC.DEFER_BLOCKING 0x0 ;  /* 0x0000000000007b1d */ /* 0x000ff00000010000 */
[----:B------:R-:W0:Y:S02]  /*0050*/  LDC R9, c[0x0][0x360] ;  /* 0x0000d800ff097b82 */ /* 0x000e240000000800 */
[----:B0-----:R-:W-:Y:S01]  /*0060*/  IMAD R9, R9, UR6, R0 ;  /* 0x0000000609097c24 */ /* 0x001fe2000f8e0200 */
[----:B------:R-:W-:-:S05]  /*0070*/  CS2R.32 R0, SR_CLOCKLO ;  /* 0x0000000000007805 */ /* 0x000fca0000005000 */
[----:B------:R-:W0:Y:S01]  /*0080*/  LDC.64 R2, c[0x0][0x390] ;  /* 0x0000e400ff027b82 */ /* 0x000e220000000a00 */
[----:B------:R-:W-:Y:S02]  /*0090*/  IMAD.MOV.U32 R7, RZ, RZ, 0xa ;  /* 0x0000000aff077424 */ /* 0x000fe400078e00ff */
[----:B0-----:R-:W-:-:S03]  /*00a0*/  IMAD.WIDE R2, R9, 0x4, R2 ;  /* 0x0000000409027825 */ /* 0x001fc600078e0202 */
[----:B------:R-:W-:Y:S02]  /*00b0*/  IADD3 R4, P0, PT, R2, 0x800000, RZ ;  /* 0x0080000002047810 */ /* 0x000fe40007f1e0ff */
[----:B-1----:R-:W2:Y:S02]  /*00c0*/  ATOMG.E.ADD.STRONG.GPU PT, R8, desc[UR4][R2.64], R7 ;  /* 0x80000007020879a8 */ /* 0x002ea400081ef104 */
[----:B------:R-:W-:Y:S02]  /*00d0*/  IADD3.X R5, PT, PT, RZ, R3, RZ, P0, !PT ;  /* 0x00000003ff057210 */ /* 0x000fe400007fe4ff */
[----:B------:R-:W2:Y:S04]  /*00e0*/  ATOMG.E.ADD.STRONG.GPU PT, R11, desc[UR4][R2.64+0xa0000], R7 ;  /* 0x8a000007020b79a8 */ /* 0x000ea800081ef104 */
[----:B------:R-:W3:Y:S04]  /*00f0*/  ATOMG.E.ADD.STRONG.GPU PT, R10, desc[UR4][R2.64+0x140000], R7 ;  /* 0x94000007020a79a8 */ /* 0x000ee800081ef104 */
[----:B------:R-:W3:Y:S04]  /*0100*/  ATOMG.E.ADD.STRONG.GPU PT, R13, desc[UR4][R2.64+0x1e0000], R7 ;  /* 0x9e000007020d79a8 */ /* 0x000ee800081ef104 */
[----:B------:R-:W3:Y:S04]  /*0110*/  ATOMG.E.ADD.STRONG.GPU PT, R12, desc[UR4][R2.64+0x280000], R7 ;  /* 0xa8000007020c79a8 */ /* 0x000ee800081ef104 */
[----:B------:R-:W4:Y:S04]  /*0120*/  ATOMG.E.ADD.STRONG.GPU PT, R14, desc[UR4][R2.64+0x320000], R7 ;  /* 0xb2000007020e79a8 */ /* 0x000f2800081ef104 */
[----:B------:R-:W4:Y:S04]  /*0130*/  ATOMG.E.ADD.STRONG.GPU PT, R15, desc[UR4][R2.64+0x3c0000], R7 ;  /* 0xbc000007020f79a8 */ /* 0x000f2800081ef104 */
[----:B------:R0:W5:Y:S01]  /*0140*/  ATOMG.E.ADD.STRONG.GPU PT, R16, desc[UR4][R4.64+-0x3a0000], R7 ;  /* 0xc6000007041079a8 */ /* 0x00016200081ef104 */
[----:B------:R-:W-:Y:S01]  /*0150*/  BAR.SYNC.DEFER_BLOCKING 0x0 ;  /* 0x0000000000007b1d */ /* 0x000fe20000010000 */
[----:B------:R-:W-:-:S07]  /*0160*/  CS2R.32 R17, SR_CLOCKLO ;  /* 0x0000000000117805 */ /* 0x000fce0000005000 */
[----:B0-----:R-:W0:Y:S01]  /*0170*/  LDC.64 R6, c[0x0][0x380] ;  /* 0x0000e000ff067b82 */ /* 0x001e220000000a00 */
[----:B---3--:R-:W-:-:S04]  /*0180*/  IADD3 R10, PT, PT, R10, R13, R12 ;  /* 0x0000000d0a0a7210 */ /* 0x008fc80007ffe00c */
[----:B--2---:R-:W-:-:S03]  /*0190*/  IADD3 R8, PT, PT, R8, R10, R11 ;  /* 0x0000000a08087210 */ /* 0x004fc60007ffe00b */
[----:B------:R-:W1:Y:S01]  /*01a0*/  LDC.64 R4, c[0x0][0x388] ;  /* 0x0000e200ff047b82 */ /* 0x000e620000000a00 */
[----:B----4-:R-:W-:-:S05]  /*01b0*/  IADD3 R15, PT, PT, R15, R8, R14 ;  /* 0x000000080f0f7210 */ /* 0x010fca0007ffe00e */
[----:B-----5:R-:W-:Y:S02]  /*01c0*/  IMAD.IADD R15, R16, 0x1, R15 ;  /* 0x00000001100f7824 */ /* 0x020fe400078e020f */
[----:B------:R-:W2:Y:S01]  /*01d0*/  LDC.64 R2, c[0x0][0x398] ;  /* 0x0000e600ff027b82 */ /* 0x000ea20000000a00 */
[----:B0-----:R-:W-:-:S05]  /*01e0*/  IMAD.WIDE R6, R9, 0x4, R6 ;  /* 0x0000000409067825 */ /* 0x001fca00078e0206 */
[----:B------:R-:W-:Y:S01]  /*01f0*/  STG.E desc[UR4][R6.64], R0 ;  /* 0x0000000006007986 */ /* 0x000fe2000c101904 */
[----:B-1----:R-:W-:-:S05]  /*0200*/  IMAD.WIDE R4, R9, 0x4, R4 ;  /* 0x0000000409047825 */ /* 0x002fca00078e0204 */
[----:B------:R-:W-:Y:S01]  /*0210*/  STG.E desc[UR4][R4.64], R17 ;  /* 0x0000001104007986 */ /* 0x000fe2000c101904 */
[----:B--2---:R-:W-:-:S05]  /*0220*/  IMAD.WIDE R2, R9, 0x4, R2 ;  /* 0x0000000409027825 */ /* 0x004fca00078e0202 */
[----:B------:R-:W-:Y:S01]  /*0230*/  STG.E desc[UR4][R2.64], R15 ;  /* 0x0000000f02007986 */ /* 0x000fe2000c101904 */
[----:B------:R-:W-:Y:S05]  /*0240*/  EXIT ;  /* 0x000000000000794d */ /* 0x000fea0003800000 */
.L_x_0:
[----:B------:R-:W-:-:S00]  /*0250*/  BRA `(.L_x_0) ;  /* 0xfffffffc00fc7947 */ /* 0x000fc0000383ffff */
[----:B------:R-:W-:-:S00]  /*0260*/  NOP ;  /* 0x0000000000007918 */ /* 0x000fc00000000000 */
        /* <DEDUP_REMOVED lines=9> */
.L_x_1:


//--------------------- .nv.shared.reserved.0     --------------------------
	.section	.nv.shared.reserved.0,"aw",@nobits
	.weak		__nv_reservedSMEM_offset_0_alias
	.size		__nv_reservedSMEM_offset_0_alias, 0, 64
	.other		__nv_reservedSMEM_offset_0_alias,@"STO_CUDA_RESERVED_SHARED STV_DEFAULT"
__nv_reservedSMEM_offset_0_alias:
	.zero		0
	.zero		64


//--------------------- .nv.constant0._Z9max_flopsIiEvPjS0_PT_S2_ --------------------------
	.section	.nv.constant0._Z9max_flopsIiEvPjS0_PT_S2_,"a",@progbits
	.sectionflags	@""
	.align	4
.nv.constant0._Z9max_flopsIiEvPjS0_PT_S2_:
	.zero		928


//--------------------- SYMBOLS --------------------------

	.type		.nv.reservedSmem.offset0,@object
	.size		.nv.reservedSmem.offset0,0x4
